//
// Generated by NVIDIA NVVM Compiler
//
// Compiler Build ID: CL-36424714
// Cuda compilation tools, release 13.0, V13.0.88
// Based on NVVM 20.0.0
//

.version 9.0
.target sm_100
.address_size 64

	// .globl	_Z14accuracy_scorePiS_bi
.extern .func  (.param .b32 func_retval0) vprintf
(
	.param .b64 vprintf_param_0,
	.param .b64 vprintf_param_1
)
;
// _ZZ14accuracy_scorePiS_biE5trueS has been demoted
.global .align 1 .b8 $str[6] = {91, 37, 105, 93, 10};

.visible .entry _Z14accuracy_scorePiS_bi(
	.param .u64 .ptr .align 1 _Z14accuracy_scorePiS_bi_param_0,
	.param .u64 .ptr .align 1 _Z14accuracy_scorePiS_bi_param_1,
	.param .u8 _Z14accuracy_scorePiS_bi_param_2,
	.param .u32 _Z14accuracy_scorePiS_bi_param_3
)
{
	.local .align 8 .b8 	__local_depot0[8];
	.reg .b64 	%SP;
	.reg .b64 	%SPL;
	.reg .pred 	%p<7>;
	.reg .b32 	%r<33>;
	.reg .b64 	%rd<10>;
	// demoted variable
	.shared .align 4 .b8 _ZZ14accuracy_scorePiS_biE5trueS[64];
	mov.u64 	%SPL, __local_depot0;
	cvta.local.u64 	%SP, %SPL;
	ld.param.u64 	%rd3, [_Z14accuracy_scorePiS_bi_param_0];
	ld.param.u32 	%r13, [_Z14accuracy_scorePiS_bi_param_3];
	shr.s32 	%r14, %r13, 31;
	shr.u32 	%r15, %r14, 28;
	add.s32 	%r16, %r13, %r15;
	shr.s32 	%r32, %r16, 4;
	setp.lt.s32 	%p1, %r13, 16;
	@%p1 bra 	$L__BB0_5;
	mov.u32 	%r2, %tid.x;
	shl.b32 	%r19, %r2, 2;
	mov.u32 	%r20, _ZZ14accuracy_scorePiS_biE5trueS;
	add.s32 	%r3, %r20, %r19;
	shl.b32 	%r21, %r32, 4;
	sub.s32 	%r31, %r13, %r21;
	add.u64 	%rd4, %SP, 0;
	add.u64 	%rd1, %SPL, 0;
	cvta.to.global.u64 	%rd2, %rd3;
	mov.b32 	%r30, 16;
	mov.b32 	%r29, 0;
	mov.u64 	%rd7, $str;
$L__BB0_2:
	setp.ge.u32 	%p2, %r2, %r30;
	@%p2 bra 	$L__BB0_4;
	shl.b32 	%r22, %r29, 4;
	add.s32 	%r23, %r22, %r2;
	mul.wide.u32 	%rd5, %r23, 4;
	add.s64 	%rd6, %rd2, %rd5;
	ld.global.u32 	%r24, [%rd6];
	st.shared.u32 	[%r3], %r24;
	st.local.u32 	[%rd1], %r24;
	cvta.global.u64 	%rd8, %rd7;
	{ // callseq 0, 0
	.param .b64 param0;
	st.param.b64 	[param0], %rd8;
	.param .b64 param1;
	st.param.b64 	[param1], %rd4;
	.param .b32 retval0;
	call.uni (retval0), 
	vprintf, 
	(
	param0, 
	param1
	);
	ld.param.b32 	%r25, [retval0];
	} // callseq 0
$L__BB0_4:
	add.s32 	%r27, %r32, -1;
	setp.eq.s32 	%p3, %r29, %r27;
	setp.ne.s32 	%p4, %r31, 0;
	and.pred  	%p5, %p3, %p4;
	selp.u32 	%r28, 1, 0, %p5;
	add.s32 	%r32, %r32, %r28;
	selp.b32 	%r10, 0, %r31, %p3;
	selp.b32 	%r30, %r31, %r30, %p5;
	bar.sync 	0;
	add.s32 	%r29, %r29, 1;
	setp.lt.s32 	%p6, %r29, %r32;
	mov.u32 	%r31, %r10;
	@%p6 bra 	$L__BB0_2;
$L__BB0_5:
	ret;

}


// ===== COMPILED SASS (sm_100) =====

	.target	sm_100

	.elftype	@"ET_EXEC"


//--------------------- .note.nv.tkinfo           --------------------------
	.section	.note.nv.tkinfo,"",@"SHT_NOTE"
	.sectionflags	@"SHF_NOTE_NV_TKINFO"
	.tkinfo
        /*0018*/ 	.word	0x00000002
        /*0030*/ 	.string	""
        /*0030*/ 	.string	"ptxas"
        /*0030*/ 	.string	"Cuda compilation tools, release 13.0, V13.0.88"
        /*0030*/ 	.string	"Build cuda_13.0.r13.0/compiler.36424714_0"
        /*0030*/ 	.string	"-arch sm_100 -m 64 "



//--------------------- .note.nv.cuinfo           --------------------------
	.section	.note.nv.cuinfo,"",@"SHT_NOTE"
	.sectionflags	@"SHF_NOTE_NV_CUINFO"
        /*0018*/ 	.short	0x0002
        /*001a*/ 	.short	0x0064
        /*001c*/ 	.short	0x0082
	.zero		2


//--------------------- .nv.info                  --------------------------
	.section	.nv.info,"",@"SHT_CUDA_INFO"
	.align	4


	//----- nvinfo : EIATTR_REGCOUNT
	.align		4
        /*0000*/ 	.byte	0x04, 0x2f
        /*0002*/ 	.short	(.L_2 - .L_1)
	.align		4
.L_1:
        /*0004*/ 	.word	index@(_Z14accuracy_scorePiS_bi)
        /*0008*/ 	.word	0x0000001d


	//----- nvinfo : EIATTR_FRAME_SIZE
	.align		4
.L_2:
        /*000c*/ 	.byte	0x04, 0x11
        /*000e*/ 	.short	(.L_4 - .L_3)
	.align		4
.L_3:
        /*0010*/ 	.word	index@(_Z14accuracy_scorePiS_bi)
        /*0014*/ 	.word	0x00000008


	//----- nvinfo : EIATTR_MIN_STACK_SIZE
	.align		4
.L_4:
        /*0018*/ 	.byte	0x04, 0x12
        /*001a*/ 	.short	(.L_6 - .L_5)
	.align		4
.L_5:
        /*001c*/ 	.word	index@(_Z14accuracy_scorePiS_bi)
        /*0020*/ 	.word	0x00000008
.L_6:


//--------------------- .nv.compat                --------------------------
	.section	.nv.compat,"",@"SHT_CUDA_COMPAT_INFO"
	.align	4
        /*0000*/ 	.byte	0x02, 0x09, 0x00, 0x00, 0x02, 0x02, 0x01, 0x00, 0x02, 0x05, 0x05, 0x00, 0x03, 0x07, 0x01, 0x01
        /*0010*/ 	.byte	0x02, 0x03, 0x00, 0x00, 0x02, 0x06, 0x01, 0x00, 0x04, 0x0b, 0x08, 0x00, 0x09, 0x00, 0x00, 0x00
        /*0020*/ 	.byte	0x00, 0x00, 0x00, 0x00


//--------------------- .nv.info._Z14accuracy_scorePiS_bi --------------------------
	.section	.nv.info._Z14accuracy_scorePiS_bi,"",@"SHT_CUDA_INFO"
	.sectionflags	@""
	.align	4


	//----- nvinfo : EIATTR_CUDA_API_VERSION
	.align		4
        /*0000*/ 	.byte	0x04, 0x37
        /*0002*/ 	.short	(.L_8 - .L_7)
.L_7:
        /*0004*/ 	.word	0x00000082


	//----- nvinfo : EIATTR_KPARAM_INFO
	.align		4
.L_8:
        /*0008*/ 	.byte	0x04, 0x17
        /*000a*/ 	.short	(.L_10 - .L_9)
.L_9:
        /*000c*/ 	.word	0x00000000
        /*0010*/ 	.short	0x0003
        /*0012*/ 	.short	0x0014
        /*0014*/ 	.byte	0x00, 0xf0, 0x11, 0x00


	//----- nvinfo : EIATTR_KPARAM_INFO
	.align		4
.L_10:
        /*0018*/ 	.byte	0x04, 0x17
        /*001a*/ 	.short	(.L_12 - .L_11)
.L_11:
        /*001c*/ 	.word	0x00000000
        /*0020*/ 	.short	0x0002
        /*0022*/ 	.short	0x0010
        /*0024*/ 	.byte	0x00, 0xf0, 0x05, 0x00


	//----- nvinfo : EIATTR_KPARAM_INFO
	.align		4
.L_12:
        /*0028*/ 	.byte	0x04, 0x17
        /*002a*/ 	.short	(.L_14 - .L_13)
.L_13:
        /*002c*/ 	.word	0x00000000
        /*0030*/ 	.short	0x0001
        /*0032*/ 	.short	0x0008
        /*0034*/ 	.byte	0x00, 0xf5, 0x21, 0x00


	//----- nvinfo : EIATTR_KPARAM_INFO
	.align		4
.L_14:
        /*0038*/ 	.byte	0x04, 0x17
        /*003a*/ 	.short	(.L_16 - .L_15)
.L_15:
        /*003c*/ 	.word	0x00000000
        /*0040*/ 	.short	0x0000
        /*0042*/ 	.short	0x0000
        /*0044*/ 	.byte	0x00, 0xf5, 0x21, 0x00


	//----- nvinfo : EIATTR_SPARSE_MMA_MASK
	.align		4
.L_16:
        /*0048*/ 	.byte	0x03, 0x50
        /*004a*/ 	.short	0x0000


	//----- nvinfo : EIATTR_MAXREG_COUNT
	.align		4
        /*004c*/ 	.byte	0x03, 0x1b
        /*004e*/ 	.short	0x00ff


	//----- nvinfo : EIATTR_NUM_BARRIERS
	.align		4
        /*0050*/ 	.byte	0x02, 0x4c
        /*0052*/ 	.byte	0x01
	.zero		1


	//----- nvinfo : EIATTR_EXTERNS
	.align		4
        /*0054*/ 	.byte	0x04, 0x0f
        /*0056*/ 	.short	(.L_18 - .L_17)


	//   ....[0]....
	.align		4
.L_17:
        /*0058*/ 	.word	index@(vprintf)


	//----- nvinfo : EIATTR_MERCURY_ISA_VERSION
	.align		4
.L_18:
        /*005c*/ 	.byte	0x03, 0x5f
        /*005e*/ 	.short	0x0101


	//----- nvinfo : EIATTR_VRC_CTA_INIT_COUNT
	.align		4
        /*0060*/ 	.byte	0x02, 0x4a
	.zero		1
	.zero		1


	//----- nvinfo : EIATTR_SYSCALL_OFFSETS
	.align		4
        /*0064*/ 	.byte	0x04, 0x46
        /*0066*/ 	.short	(.L_20 - .L_19)


	//   ....[0]....
.L_19:
        /*0068*/ 	.word	0x00000250


	//----- nvinfo : EIATTR_EXIT_INSTR_OFFSETS
	.align		4
.L_20:
        /*006c*/ 	.byte	0x04, 0x1c
        /*006e*/ 	.short	(.L_22 - .L_21)


	//   ....[0]....
.L_21:
        /*0070*/ 	.word	0x00000060


	//   ....[1]....
        /*0074*/ 	.word	0x00000340


	//----- nvinfo : EIATTR_CRS_STACK_SIZE
	.align		4
.L_22:
        /*0078*/ 	.byte	0x04, 0x1e
        /*007a*/ 	.short	(.L_24 - .L_23)
.L_23:
        /*007c*/ 	.word	0x00000000


	//----- nvinfo : EIATTR_CBANK_PARAM_SIZE
	.align		4
.L_24:
        /*0080*/ 	.byte	0x03, 0x19
        /*0082*/ 	.short	0x0018


	//----- nvinfo : EIATTR_PARAM_CBANK
	.align		4
        /*0084*/ 	.byte	0x04, 0x0a
        /*0086*/ 	.short	(.L_26 - .L_25)
	.align		4
.L_25:
        /*0088*/ 	.word	index@(.nv.constant0._Z14accuracy_scorePiS_bi)
        /*008c*/ 	.short	0x0380
        /*008e*/ 	.short	0x0018


	//----- nvinfo : EIATTR_SW_WAR
	.align		4
.L_26:
        /*0090*/ 	.byte	0x04, 0x36
        /*0092*/ 	.short	(.L_28 - .L_27)
.L_27:
        /*0094*/ 	.word	0x00000008
.L_28:


//--------------------- .nv.callgraph             --------------------------
	.section	.nv.callgraph,"",@"SHT_CUDA_CALLGRAPH"
	.align	4
	.sectionentsize	8
	.align		4
        /*0000*/ 	.word	0x00000000
	.align		4
        /*0004*/ 	.word	0xffffffff
	.align		4
        /*0008*/ 	.word	index@(_Z14accuracy_scorePiS_bi)
	.align		4
        /*000c*/ 	.word	index@(vprintf)
	.align		4
        /*0010*/ 	.word	0x00000000
	.align		4
        /*0014*/ 	.word	0xfffffffe
	.align		4
        /*0018*/ 	.word	0x00000000
	.align		4
        /*001c*/ 	.word	0xfffffffd
	.align		4
        /*0020*/ 	.word	0x00000000
	.align		4
        /*0024*/ 	.word	0xfffffffc


//--------------------- .nv.constant4             --------------------------
	.section	.nv.constant4,"a",@progbits
	.align	8
	.align		8
.nv.constant4:
        /*0000*/ 	.dword	vprintf
	.align		8
        /*0008*/ 	.dword	$str


//--------------------- .text._Z14accuracy_scorePiS_bi --------------------------
	.section	.text._Z14accuracy_scorePiS_bi,"ax",@progbits
	.align	128
        .global         _Z14accuracy_scorePiS_bi
        .type           _Z14accuracy_scorePiS_bi,@function
        .size           _Z14accuracy_scorePiS_bi,(.L_x_3 - _Z14accuracy_scorePiS_bi)
        .other          _Z14accuracy_scorePiS_bi,@"STO_CUDA_ENTRY STV_DEFAULT"
_Z14accuracy_scorePiS_bi:
.text._Z14accuracy_scorePiS_bi:
[----:B------:R-:W0:Y:S08]  /*0000*/  LDC R1, c[0x0][0x37c] ;  /* 0x0000df00ff017b82 */ /* 0x000e300000000800 */
[----:B------:R-:W1:Y:S01]  /*0010*/  LDC R23, c[0x0][0x394] ;  /* 0x0000e500ff177b82 */ /* 0x000e620000000800 */
[----:B------:R-:W2:Y:S01]  /*0020*/  LDCU UR4, c[0x0][0x2f8] ;  /* 0x00005f00ff0477ac */ /* 0x000ea20008000800 */
[----:B0-----:R-:W-:-:S05]  /*0030*/  VIADD R1, R1, 0xfffffff8 ;  /* 0xfffffff801017836 */ /* 0x001fca0000000000 */
[----:B--2---:R-:W-:Y:S02]  /*0040*/  IADD3 R16, P1, PT, R1, UR4, RZ ;  /* 0x0000000401107c10 */ /* 0x004fe4000ff3e0ff */
[----:B-1----:R-:W-:-:S13]  /*0050*/  ISETP.GE.AND P0, PT, R23, 0x10, PT ;  /* 0x000000101700780c */ /* 0x002fda0003f06270 */
[----:B------:R-:W-:Y:S05]  /*0060*/  @!P0 EXIT ;  /* 0x000000000000894d */ /* 0x000fea0003800000 */
[----:B------:R-:W0:Y:S01]  /*0070*/  S2R R19, SR_TID.X ;  /* 0x0000000000137919 */ /* 0x000e220000002100 */
[----:B------:R-:W1:Y:S01]  /*0080*/  S2UR UR5, SR_CgaCtaId ;  /* 0x00000000000579c3 */ /* 0x000e620000008800 */
[----:B------:R-:W2:Y:S01]  /*0090*/  LDCU UR6, c[0x0][0x2fc] ;  /* 0x00005f80ff0677ac */ /* 0x000ea20008000800 */
[----:B------:R-:W-:Y:S01]  /*00a0*/  SHF.R.S32.HI R0, RZ, 0x1f, R23 ;  /* 0x0000001fff007819 */ /* 0x000fe20000011417 */
[----:B------:R-:W-:Y:S01]  /*00b0*/  IMAD.MOV.U32 R24, RZ, RZ, 0x10 ;  /* 0x00000010ff187424 */ /* 0x000fe200078e00ff */
[----:B------:R-:W-:Y:S02]  /*00c0*/  UMOV UR4, 0x400 ;  /* 0x0000040000047882 */ /* 0x000fe40000000000 */
[----:B------:R-:W-:Y:S01]  /*00d0*/  LEA.HI R0, R0, R23, RZ, 0x4 ;  /* 0x0000001700007211 */ /* 0x000fe200078f20ff */
[----:B------:R-:W-:Y:S01]  /*00e0*/  IMAD.MOV.U32 R26, RZ, RZ, RZ ;  /* 0x000000ffff1a7224 */ /* 0x000fe200078e00ff */
[----:B------:R-:W3:Y:S02]  /*00f0*/  LDCU.64 UR36, c[0x0][0x358] ;  /* 0x00006b00ff2477ac */ /* 0x000ee40008000a00 */
[----:B------:R-:W-:-:S05]  /*0100*/  SHF.R.S32.HI R22, RZ, 0x4, R0 ;  /* 0x00000004ff167819 */ /* 0x000fca0000011400 */
[----:B------:R-:W-:Y:S02]  /*0110*/  IMAD R23, R22, -0x10, R23 ;  /* 0xfffffff016177824 */ /* 0x000fe400078e0217 */
[----:B--2---:R-:W-:Y:S01]  /*0120*/  IMAD.X R17, RZ, RZ, UR6, P1 ;  /* 0x00000006ff117e24 */ /* 0x004fe200088e06ff */
[----:B-1----:R-:W-:-:S06]  /*0130*/  ULEA UR4, UR5, UR4, 0x18 ;  /* 0x0000000405047291 */ /* 0x002fcc000f8ec0ff */
[----:B0--3--:R-:W-:-:S07]  /*0140*/  LEA R18, R19, UR4, 0x2 ;  /* 0x0000000413127c11 */ /* 0x009fce000f8e10ff */
.L_x_1:
[----:B------:R-:W-:-:S13]  /*0150*/  ISETP.GE.U32.AND P0, PT, R19, R24, PT ;  /* 0x000000181300720c */ /* 0x000fda0003f06070 */
[----:B------:R-:W-:Y:S05]  /*0160*/  @P0 BRA `(.L_x_0) ;  /* 0x00000000003c0947 */ /* 0x000fea0003800000 */
[----:B------:R-:W0:Y:S01]  /*0170*/  LDC.64 R8, c[0x0][0x380] ;  /* 0x0000e000ff087b82 */ /* 0x000e220000000a00 */
[----:B------:R-:W-:Y:S01]  /*0180*/  IMAD R3, R26, 0x10, R19 ;  /* 0x000000101a037824 */ /* 0x000fe200078e0213 */
[----:B------:R-:W-:Y:S01]  /*0190*/  MOV R2, 0x0 ;  /* 0x0000000000027802 */ /* 0x000fe20000000f00 */
[----:B------:R-:W1:Y:S02]  /*01a0*/  LDCU.64 UR4, c[0x4][0x8] ;  /* 0x01000100ff0477ac */ /* 0x000e640008000a00 */
[----:B0-----:R-:W-:-:S06]  /*01b0*/  IMAD.WIDE.U32 R8, R3, 0x4, R8 ;  /* 0x0000000403087825 */ /* 0x001fcc00078e0008 */
[----:B------:R-:W2:Y:S01]  /*01c0*/  LDG.E R8, desc[UR36][R8.64] ;  /* 0x0000002408087981 */ /* 0x000ea2000c1e1900 */
[----:B------:R-:W0:Y:S01]  /*01d0*/  LDC.64 R2, c[0x4][R2] ;  /* 0x0100000002027b82 */ /* 0x000e220000000a00 */
[----:B-1----:R-:W-:Y:S01]  /*01e0*/  MOV R4, UR4 ;  /* 0x0000000400047c02 */ /* 0x002fe20008000f00 */
[----:B------:R-:W-:Y:S02]  /*01f0*/  IMAD.U32 R5, RZ, RZ, UR5 ;  /* 0x00000005ff057e24 */ /* 0x000fe4000f8e00ff */
[----:B------:R-:W-:Y:S02]  /*0200*/  IMAD.MOV.U32 R6, RZ, RZ, R16 ;  /* 0x000000ffff067224 */ /* 0x000fe400078e0010 */
[----:B------:R-:W-:Y:S01]  /*0210*/  IMAD.MOV.U32 R7, RZ, RZ, R17 ;  /* 0x000000ffff077224 */ /* 0x000fe200078e0011 */
[----:B--2---:R1:W-:Y:S04]  /*0220*/  STS [R18], R8 ;  /* 0x0000000812007388 */ /* 0x0043e80000000800 */
[----:B0-----:R1:W-:Y:S02]  /*0230*/  STL [R1], R8 ;  /* 0x0000000801007387 */ /* 0x0013e40000100800 */
[----:B------:R-:W-:-:S07]  /*0240*/  LEPC R20, `(.L_x_0) ;  /* 0x000000001014794e */ /* 0x000fce0000000000 */
[----:B-1----:R-:W-:Y:S05]  /*0250*/  CALL.ABS.NOINC R2 ;  /* 0x0000000002007343 */ /* 0x002fea0003c00000 */
.L_x_0:
[----:B------:R-:W-:Y:S01]  /*0260*/  IADD3 R3, PT, PT, R22, -0x1, RZ ;  /* 0xffffffff16037810 */ /* 0x000fe20007ffe0ff */
[----:B------:R-:W-:Y:S05]  /*0270*/  WARPSYNC.ALL ;  /* 0x0000000000007948 */ /* 0x000fea0003800000 */
[----:B------:R-:W-:Y:S01]  /*0280*/  ISETP.NE.AND P1, PT, R26, R3, PT ;  /* 0x000000031a00720c */ /* 0x000fe20003f25270 */
[----:B------:R-:W-:-:S03]  /*0290*/  VIADD R3, R22, 0x1 ;  /* 0x0000000116037836 */ /* 0x000fc60000000000 */
[C---:B------:R-:W-:Y:S02]  /*02a0*/  ISETP.NE.AND P0, PT, R23.reuse, RZ, !P1 ;  /* 0x000000ff1700720c */ /* 0x040fe40004f05270 */
[C---:B------:R-:W-:Y:S02]  /*02b0*/  SEL R0, R23.reuse, RZ, P1 ;  /* 0x000000ff17007207 */ /* 0x040fe40000800000 */
[----:B------:R-:W-:-:S09]  /*02c0*/  SEL R24, R23, R24, P0 ;  /* 0x0000001817187207 */ /* 0x000fd20000000000 */
[----:B------:R-:W-:-:S04]  /*02d0*/  @!P0 IMAD.MOV R3, RZ, RZ, R22 ;  /* 0x000000ffff038224 */ /* 0x000fc800078e0216 */
[----:B------:R-:W-:Y:S01]  /*02e0*/  IMAD.MOV.U32 R22, RZ, RZ, R3 ;  /* 0x000000ffff167224 */ /* 0x000fe200078e0003 */
[----:B------:R-:W-:Y:S01]  /*02f0*/  IADD3 R26, PT, PT, R26, 0x1, RZ ;  /* 0x000000011a1a7810 */ /* 0x000fe20007ffe0ff */
[----:B------:R-:W-:Y:S01]  /*0300*/  BAR.SYNC.DEFER_BLOCKING 0x0 ;  /* 0x0000000000007b1d */ /* 0x000fe20000010000 */
[----:B------:R-:W-:Y:S02]  /*0310*/  IMAD.MOV.U32 R23, RZ, RZ, R0 ;  /* 0x000000ffff177224 */ /* 0x000fe400078e0000 */
[----:B------:R-:W-:-:S13]  /*0320*/  ISETP.GE.AND P0, PT, R26, R3, PT ;  /* 0x000000031a00720c */ /* 0x000fda0003f06270 */
[----:B------:R-:W-:Y:S05]  /*0330*/  @!P0 BRA `(.L_x_1) ;  /* 0xfffffffc00848947 */ /* 0x000fea000383ffff */
[----:B------:R-:W-:Y:S05]  /*0340*/  EXIT ;  /* 0x000000000000794d */ /* 0x000fea0003800000 */
.L_x_2:
[----:B------:R-:W-:-:S00]  /*0350*/  BRA `(.L_x_2) ;  /* 0xfffffffc00fc7947 */ /* 0x000fc0000383ffff */
[----:B------:R-:W-:-:S00]  /*0360*/  NOP ;  /* 0x0000000000007918 */ /* 0x000fc00000000000 */
        /* <DEDUP_REMOVED lines=9> */
.L_x_3:


//--------------------- .nv.global.init           --------------------------
	.section	.nv.global.init,"aw",@progbits
.nv.global.init:
	.type		$str,@object
	.size		$str,(.L_0 - $str)
$str:
        /*0000*/ 	.byte	0x5b, 0x25, 0x69, 0x5d, 0x0a, 0x00
.L_0:


//--------------------- .nv.shared._Z14accuracy_scorePiS_bi --------------------------
	.section	.nv.shared._Z14accuracy_scorePiS_bi,"aw",@nobits
	.sectionflags	@""
	.align	4
.nv.shared._Z14accuracy_scorePiS_bi:
	.zero		1088


//--------------------- .nv.shared.reserved.0     --------------------------
	.section	.nv.shared.reserved.0,"aw",@nobits
	.weak		__nv_reservedSMEM_offset_0_alias
	.size		__nv_reservedSMEM_offset_0_alias, 0, 64
	.other		__nv_reservedSMEM_offset_0_alias,@"STO_CUDA_RESERVED_SHARED STV_DEFAULT"
__nv_reservedSMEM_offset_0_alias:
	.zero		0
	.zero		64


//--------------------- .nv.constant0._Z14accuracy_scorePiS_bi --------------------------
	.section	.nv.constant0._Z14accuracy_scorePiS_bi,"a",@progbits
	.sectionflags	@""
	.align	4
.nv.constant0._Z14accuracy_scorePiS_bi:
	.zero		920


//--------------------- SYMBOLS --------------------------

	.type		.nv.reservedSmem.offset0,@object
	.size		.nv.reservedSmem.offset0,0x4
	.type		.nv.reservedSmem.cap,@object
	.size		.nv.reservedSmem.cap,0x4
	.type		vprintf,@function
